	.headerflags	@"EF_CUDA_TEXMODE_UNIFIED EF_CUDA_64BIT_ADDRESS EF_CUDA_SM86 EF_CUDA_VIRTUAL_SM(EF_CUDA_SM86)"
	.elftype	@"ET_EXEC"


//--------------------- .nv.info                  --------------------------
	.section	.nv.info,"",@"SHT_CUDA_INFO"
	.align	4


	//----- nvinfo : EIATTR_REGCOUNT
	.align		4
        /*0000*/ 	.byte	0x04, 0x2f
        /*0002*/ 	.short	(.L_1 - .L_0)
	.align		4
.L_0:
        /*0004*/ 	.word	index@(triton_poi_fused_add_gelu_6)
        /*0008*/ 	.word	0x00000010


	//----- nvinfo : EIATTR_MIN_STACK_SIZE
	.align		4
.L_1:
        /*000c*/ 	.byte	0x04, 0x12
        /*000e*/ 	.short	(.L_3 - .L_2)
	.align		4
.L_2:
        /*0010*/ 	.word	index@(triton_poi_fused_add_gelu_6)
        /*0014*/ 	.word	0x00000000


	//----- nvinfo : EIATTR_FRAME_SIZE
	.align		4
.L_3:
        /*0018*/ 	.byte	0x04, 0x11
        /*001a*/ 	.short	(.L_5 - .L_4)
	.align		4
.L_4:
        /*001c*/ 	.word	index@(triton_poi_fused_add_gelu_6)
        /*0020*/ 	.word	0x00000000


	//----- nvinfo : EIATTR_MIN_STACK_SIZE
	.align		4
.L_5:
        /*0024*/ 	.byte	0x04, 0x12
        /*0026*/ 	.short	(.L_7 - .L_6)
	.align		4
.L_6:
        /*0028*/ 	.word	index@(triton_poi_fused_add_gelu_6)
        /*002c*/ 	.word	0x00000000
.L_7:


//--------------------- .nv.info.triton_poi_fused_add_gelu_6 --------------------------
	.section	.nv.info.triton_poi_fused_add_gelu_6,"",@"SHT_CUDA_INFO"
	.sectionflags	@""
	.align	4


	//----- nvinfo : EIATTR_CUDA_API_VERSION
	.align		4
        /*0000*/ 	.byte	0x04, 0x37
        /*0002*/ 	.short	(.L_9 - .L_8)
.L_8:
        /*0004*/ 	.word	0x0000007c


	//----- nvinfo : EIATTR_SW2861232_WAR
	.align		4
.L_9:
        /*0008*/ 	.byte	0x01, 0x35
	.zero		2


	//----- nvinfo : EIATTR_PARAM_CBANK
	.align		4
        /*000c*/ 	.byte	0x04, 0x0a
        /*000e*/ 	.short	(.L_11 - .L_10)
	.align		4
.L_10:
        /*0010*/ 	.word	index@(.nv.constant0.triton_poi_fused_add_gelu_6)
        /*0014*/ 	.short	0x0160
        /*0016*/ 	.short	0x0040


	//----- nvinfo : EIATTR_CBANK_PARAM_SIZE
	.align		4
.L_11:
        /*0018*/ 	.byte	0x03, 0x19
        /*001a*/ 	.short	0x0040


	//----- nvinfo : EIATTR_KPARAM_INFO
	.align		4
        /*001c*/ 	.byte	0x04, 0x17
        /*001e*/ 	.short	(.L_13 - .L_12)
.L_12:
        /*0020*/ 	.word	0x00000000
        /*0024*/ 	.short	0x0007
        /*0026*/ 	.short	0x0038
        /*0028*/ 	.byte	0x00, 0xf4, 0x21, 0x00


	//----- nvinfo : EIATTR_KPARAM_INFO
	.align		4
.L_13:
        /*002c*/ 	.byte	0x04, 0x17
        /*002e*/ 	.short	(.L_15 - .L_14)
.L_14:
        /*0030*/ 	.word	0x00000000
        /*0034*/ 	.short	0x0006
        /*0036*/ 	.short	0x0030
        /*0038*/ 	.byte	0x00, 0xf0, 0x11, 0x00


	//----- nvinfo : EIATTR_KPARAM_INFO
	.align		4
.L_15:
        /*003c*/ 	.byte	0x04, 0x17
        /*003e*/ 	.short	(.L_17 - .L_16)
.L_16:
        /*0040*/ 	.word	0x00000000
        /*0044*/ 	.short	0x0005
        /*0046*/ 	.short	0x0028
        /*0048*/ 	.byte	0x00, 0xf4, 0x21, 0x00


	//----- nvinfo : EIATTR_KPARAM_INFO
	.align		4
.L_17:
        /*004c*/ 	.byte	0x04, 0x17
        /*004e*/ 	.short	(.L_19 - .L_18)
.L_18:
        /*0050*/ 	.word	0x00000000
        /*0054*/ 	.short	0x0004
        /*0056*/ 	.short	0x0020
        /*0058*/ 	.byte	0x00, 0xf4, 0x21, 0x00


	//----- nvinfo : EIATTR_KPARAM_INFO
	.align		4
.L_19:
        /*005c*/ 	.byte	0x04, 0x17
        /*005e*/ 	.short	(.L_21 - .L_20)
.L_20:
        /*0060*/ 	.word	0x00000000
        /*0064*/ 	.short	0x0003
        /*0066*/ 	.short	0x0018
        /*0068*/ 	.byte	0x00, 0xf4, 0x21, 0x00


	//----- nvinfo : EIATTR_KPARAM_INFO
	.align		4
.L_21:
        /*006c*/ 	.byte	0x04, 0x17
        /*006e*/ 	.short	(.L_23 - .L_22)
.L_22:
        /*0070*/ 	.word	0x00000000
        /*0074*/ 	.short	0x0002
        /*0076*/ 	.short	0x0010
        /*0078*/ 	.byte	0x00, 0xf4, 0x21, 0x00


	//----- nvinfo : EIATTR_KPARAM_INFO
	.align		4
.L_23:
        /*007c*/ 	.byte	0x04, 0x17
        /*007e*/ 	.short	(.L_25 - .L_24)
.L_24:
        /*0080*/ 	.word	0x00000000
        /*0084*/ 	.short	0x0001
        /*0086*/ 	.short	0x0008
        /*0088*/ 	.byte	0x00, 0xf4, 0x21, 0x00


	//----- nvinfo : EIATTR_KPARAM_INFO
	.align		4
.L_25:
        /*008c*/ 	.byte	0x04, 0x17
        /*008e*/ 	.short	(.L_27 - .L_26)
.L_26:
        /*0090*/ 	.word	0x00000000
        /*0094*/ 	.short	0x0000
        /*0096*/ 	.short	0x0000
        /*0098*/ 	.byte	0x00, 0xf4, 0x21, 0x00


	//----- nvinfo : EIATTR_MAXREG_COUNT
	.align		4
.L_27:
        /*009c*/ 	.byte	0x03, 0x1b
        /*009e*/ 	.short	0x0080


	//----- nvinfo : EIATTR_EXIT_INSTR_OFFSETS
	.align		4
        /*00a0*/ 	.byte	0x04, 0x1c
        /*00a2*/ 	.short	(.L_29 - .L_28)


	//   ....[0]....
.L_28:
        /*00a4*/ 	.word	0x000002d0


	//   ....[1]....
        /*00a8*/ 	.word	0x000002f0


	//----- nvinfo : EIATTR_REQNTID
	.align		4
.L_29:
        /*00ac*/ 	.byte	0x04, 0x10
        /*00ae*/ 	.short	(.L_31 - .L_30)
.L_30:
        /*00b0*/ 	.word	0x00000200
        /*00b4*/ 	.word	0x00000001
        /*00b8*/ 	.word	0x00000001
.L_31:


//--------------------- .nv.callgraph             --------------------------
	.section	.nv.callgraph,"",@"SHT_CUDA_CALLGRAPH"
	.align	4
	.sectionentsize	8
	.align		4
        /*0000*/ 	.word	0x00000000
	.align		4
        /*0004*/ 	.word	0xffffffff
	.align		4
        /*0008*/ 	.word	0x00000000
	.align		4
        /*000c*/ 	.word	0xfffffffe
	.align		4
        /*0010*/ 	.word	0x00000000
	.align		4
        /*0014*/ 	.word	0xfffffffd
	.align		4
        /*0018*/ 	.word	0x00000000
	.align		4
        /*001c*/ 	.word	0xfffffffc


//--------------------- .nv.rel.action            --------------------------
	.section	.nv.rel.action,"",@"SHT_CUDA_RELOCINFO"
	.align	8
	.sectionentsize	8
        /*0000*/ 	.byte	0x73, 0x00, 0x00, 0x00, 0x00, 0x00, 0x00, 0x00, 0x00, 0x00, 0x00, 0x11, 0x25, 0x00, 0x05, 0x36


//--------------------- .nv.constant0.triton_poi_fused_add_gelu_6 --------------------------
	.section	.nv.constant0.triton_poi_fused_add_gelu_6,"a",@progbits
	.sectionflags	@""
	.align	4
.nv.constant0.triton_poi_fused_add_gelu_6:
	.zero		416


//--------------------- .text.triton_poi_fused_add_gelu_6 --------------------------
	.section	.text.triton_poi_fused_add_gelu_6,"ax",@progbits
	.sectioninfo	@"SHI_REGISTERS=16"
	.align	128
        .global         triton_poi_fused_add_gelu_6
        .type           triton_poi_fused_add_gelu_6,@function
        .size           triton_poi_fused_add_gelu_6,(.L_x_1 - triton_poi_fused_add_gelu_6)
        .other          triton_poi_fused_add_gelu_6,@"STO_CUDA_ENTRY STV_DEFAULT"
triton_poi_fused_add_gelu_6:
.text.triton_poi_fused_add_gelu_6:
[----:B------:R-:W-:Y:S02]  /*0000*/  IMAD.MOV.U32 R1, RZ, RZ, c[0x0][0x28] ;  /* 0x00000a00ff017624 */ /* 0x000fe400078e00ff */
[----:B------:R-:W0:Y:S01]  /*0010*/  S2R R12, SR_TID.X ;  /* 0x00000000000c7919 */ /* 0x000e220000002100 */
[----:B------:R-:W-:Y:S01]  /*0020*/  MOV R11, 0x2 ;  /* 0x00000002000b7802 */ /* 0x000fe20000000f00 */
[----:B------:R-:W-:Y:S02]  /*0030*/  ULDC.64 UR4, c[0x0][0x118] ;  /* 0x0000460000047ab9 */ /* 0x000fe40000000a00 */
[----:B------:R-:W1:Y:S01]  /*0040*/  S2R R3, SR_CTAID.X ;  /* 0x0000000000037919 */ /* 0x000e620000002500 */
[----:B0-----:R-:W-:-:S05]  /*0050*/  LOP3.LUT R0, R12, 0x7f, RZ, 0xc0, !PT ;  /* 0x0000007f0c007812 */ /* 0x001fca00078ec0ff */
[----:B-1----:R-:W-:-:S04]  /*0060*/  IMAD R0, R3, 0x80, R0 ;  /* 0x0000008003007824 */ /* 0x002fc800078e0200 */
[----:B------:R-:W-:-:S05]  /*0070*/  IMAD.HI R2, R0, 0x2aaaaaab, RZ ;  /* 0x2aaaaaab00027827 */ /* 0x000fca00078e02ff */
[----:B------:R-:W-:-:S04]  /*0080*/  SHF.R.U32.HI R3, RZ, 0x1f, R2 ;  /* 0x0000001fff037819 */ /* 0x000fc80000011602 */
[----:B------:R-:W-:-:S05]  /*0090*/  LEA.HI.SX32 R9, R2, R3, 0x15 ;  /* 0x0000000302097211 */ /* 0x000fca00078faaff */
[----:B------:R-:W-:-:S04]  /*00a0*/  IMAD.WIDE R4, R9, R11, c[0x0][0x168] ;  /* 0x00005a0009047625 */ /* 0x000fc800078e020b */
[C---:B------:R-:W-:Y:S02]  /*00b0*/  IMAD.WIDE R6, R9.reuse, R11, c[0x0][0x170] ;  /* 0x00005c0009067625 */ /* 0x040fe400078e020b */
[----:B------:R-:W2:Y:S04]  /*00c0*/  LDG.E.EL.U16 R4, [R4.64] ;  /* 0x0000000404047981 */ /* 0x000ea8000c2e1500 */
[----:B------:R-:W3:Y:S01]  /*00d0*/  LDG.E.EL.U16 R6, [R6.64] ;  /* 0x0000000406067981 */ /* 0x000ee2000c2e1500 */
[----:B------:R-:W-:Y:S02]  /*00e0*/  IMAD.MOV.U32 R13, RZ, RZ, 0x4 ;  /* 0x00000004ff0d7424 */ /* 0x000fe400078e00ff */
[----:B------:R-:W-:Y:S02]  /*00f0*/  IMAD R10, R9, -0x3000, R0 ;  /* 0xffffd000090a7824 */ /* 0x000fe400078e0200 */
[----:B------:R-:W-:-:S04]  /*0100*/  IMAD.WIDE R2, R0, R13, c[0x0][0x160] ;  /* 0x0000580000027625 */ /* 0x000fc800078e020d */
[CC--:B------:R-:W-:Y:S02]  /*0110*/  IMAD.WIDE R8, R10.reuse, R11.reuse, c[0x0][0x178] ;  /* 0x00005e000a087625 */ /* 0x0c0fe400078e020b */
[----:B------:R-:W4:Y:S02]  /*0120*/  LDG.E R2, [R2.64] ;  /* 0x0000000402027981 */ /* 0x000f24000c1e1900 */
[----:B------:R-:W-:Y:S02]  /*0130*/  IMAD.WIDE R10, R10, R11, c[0x0][0x180] ;  /* 0x000060000a0a7625 */ /* 0x000fe400078e020b */
[----:B------:R-:W5:Y:S04]  /*0140*/  LDG.E.EL.U16 R8, [R8.64] ;  /* 0x0000000408087981 */ /* 0x000f68000c2e1500 */
[----:B------:R-:W5:Y:S01]  /*0150*/  LDG.E.EL.U16 R10, [R10.64] ;  /* 0x000000040a0a7981 */ /* 0x000f62000c2e1500 */
[----:B--2---:R-:W-:-:S04]  /*0160*/  SHF.L.U32 R5, R4, 0x10, RZ ;  /* 0x0000001004057819 */ /* 0x004fc800000006ff */
[----:B------:R-:W-:Y:S01]  /*0170*/  FSETP.GE.AND P0, PT, R5, RZ, PT ;  /* 0x000000ff0500720b */ /* 0x000fe20003f06000 */
[----:B---3--:R-:W-:-:S03]  /*0180*/  IMAD.U32 R5, R6, 0x10000, RZ ;  /* 0x0001000006057824 */ /* 0x008fc600078e00ff */
[----:B------:R-:W-:Y:S02]  /*0190*/  SEL R4, R4, RZ, !P0 ;  /* 0x000000ff04047207 */ /* 0x000fe40004000000 */
[----:B------:R-:W-:Y:S02]  /*01a0*/  FSETP.GTU.AND P0, PT, R5, RZ, PT ;  /* 0x000000ff0500720b */ /* 0x000fe40003f0c000 */
[----:B------:R-:W-:Y:S02]  /*01b0*/  SHF.L.U32 R4, R4, 0x10, RZ ;  /* 0x0000001004047819 */ /* 0x000fe400000006ff */
[----:B------:R-:W-:Y:S02]  /*01c0*/  SEL R6, R6, RZ, P0 ;  /* 0x000000ff06067207 */ /* 0x000fe40000000000 */
[----:B----4-:R-:W-:Y:S01]  /*01d0*/  I2FP.F32.S32 R2, R2 ;  /* 0x0000000200027245 */ /* 0x010fe20000201400 */
[----:B------:R-:W-:Y:S02]  /*01e0*/  FADD R4, RZ, -R4 ;  /* 0x80000004ff047221 */ /* 0x000fe40000000000 */
[----:B------:R-:W-:Y:S01]  /*01f0*/  IMAD.U32 R3, R6, 0x10000, RZ ;  /* 0x0001000006037824 */ /* 0x000fe200078e00ff */
[----:B-----5:R-:W-:-:S02]  /*0200*/  SHF.L.U32 R8, R8, 0x10, RZ ;  /* 0x0000001008087819 */ /* 0x020fc400000006ff */
[----:B------:R-:W-:Y:S01]  /*0210*/  FSETP.NAN.AND P1, PT, R4, R4, PT ;  /* 0x000000040400720b */ /* 0x000fe20003f28000 */
[----:B------:R-:W-:Y:S01]  /*0220*/  IMAD.U32 R5, R10, 0x10000, RZ ;  /* 0x000100000a057824 */ /* 0x000fe200078e00ff */
[----:B------:R-:W-:-:S13]  /*0230*/  FSETP.GT.AND P0, PT, R4, R3, PT ;  /* 0x000000030400720b */ /* 0x000fda0003f04000 */
[----:B------:R-:W-:-:S05]  /*0240*/  @!P0 FSEL R4, R4, R3, P1 ;  /* 0x0000000304048208 */ /* 0x000fca0000800000 */
[----:B------:R-:W-:-:S05]  /*0250*/  FMUL R3, R4, 0.0078740157186985015869 ;  /* 0x3c01020404037820 */ /* 0x000fca0000400000 */
[C---:B------:R-:W-:Y:S02]  /*0260*/  FSETP.GT.AND P0, PT, R3.reuse, 9.9999997473787516356e-06, PT ;  /* 0x3727c5ac0300780b */ /* 0x040fe40003f04000 */
[----:B------:R-:W-:-:S11]  /*0270*/  FSETP.NAN.AND P1, PT, R3, R3, PT ;  /* 0x000000030300720b */ /* 0x000fd60003f28000 */
[----:B------:R-:W-:Y:S02]  /*0280*/  @!P0 FSEL R3, R3, 9.9999997473787516356e-06, P1 ;  /* 0x3727c5ac03038808 */ /* 0x000fe40000800000 */
[----:B------:R-:W-:-:S03]  /*0290*/  LOP3.LUT P0, RZ, R12, 0x180, RZ, 0xc0, !PT ;  /* 0x000001800cff7812 */ /* 0x000fc6000780c0ff */
[----:B------:R-:W-:Y:S01]  /*02a0*/  FMUL R4, R2, R3 ;  /* 0x0000000302047220 */ /* 0x000fe20000400000 */
[----:B------:R-:W-:-:S03]  /*02b0*/  IMAD.WIDE R2, R0, R13, c[0x0][0x188] ;  /* 0x0000620000027625 */ /* 0x000fc600078e020d */
[----:B------:R-:W-:-:S06]  /*02c0*/  FFMA R5, R8, R4, R5 ;  /* 0x0000000408057223 */ /* 0x000fcc0000000005 */
[----:B------:R-:W-:Y:S05]  /*02d0*/  @P0 EXIT ;  /* 0x000000000000094d */ /* 0x000fea0003800000 */
[----:B------:R-:W-:Y:S01]  /*02e0*/  STG.E [R2.64], R5 ;  /* 0x0000000502007986 */ /* 0x000fe2000c101904 */
[----:B------:R-:W-:Y:S05]  /*02f0*/  EXIT ;  /* 0x000000000000794d */ /* 0x000fea0003800000 */
.L_x_0:
[----:B------:R-:W-:-:S00]  /*0300*/  BRA `(.L_x_0) ;  /* 0xfffffff000007947 */ /* 0x000fc0000383ffff */
[----:B------:R-:W-:-:S00]  /*0310*/  NOP ;  /* 0x0000000000007918 */ /* 0x000fc00000000000 */
        /* <DEDUP_REMOVED lines=14> */
.L_x_1:
